	.headerflags	@"EF_CUDA_TEXMODE_UNIFIED EF_CUDA_64BIT_ADDRESS EF_CUDA_ACCELERATORS EF_CUDA_SM90 EF_CUDA_VIRTUAL_SM(EF_CUDA_SM90)"
	.elftype	@"ET_EXEC"


//--------------------- .nv.info                  --------------------------
	.section	.nv.info,"",@"SHT_CUDA_INFO"
	.align	4


	//----- nvinfo : EIATTR_REGCOUNT
	.align		4
        /*0000*/ 	.byte	0x04, 0x2f
        /*0002*/ 	.short	(.L_1 - .L_0)
	.align		4
.L_0:
        /*0004*/ 	.word	index@(triton_poi_fused__unsafe_index_convolution_leaky_relu_17)
        /*0008*/ 	.word	0x00000020


	//----- nvinfo : EIATTR_MIN_STACK_SIZE
	.align		4
.L_1:
        /*000c*/ 	.byte	0x04, 0x12
        /*000e*/ 	.short	(.L_3 - .L_2)
	.align		4
.L_2:
        /*0010*/ 	.word	index@(triton_poi_fused__unsafe_index_convolution_leaky_relu_17)
        /*0014*/ 	.word	0x00000000


	//----- nvinfo : EIATTR_FRAME_SIZE
	.align		4
.L_3:
        /*0018*/ 	.byte	0x04, 0x11
        /*001a*/ 	.short	(.L_5 - .L_4)
	.align		4
.L_4:
        /*001c*/ 	.word	index@(triton_poi_fused__unsafe_index_convolution_leaky_relu_17)
        /*0020*/ 	.word	0x00000000


	//----- nvinfo : EIATTR_MIN_STACK_SIZE
	.align		4
.L_5:
        /*0024*/ 	.byte	0x04, 0x12
        /*0026*/ 	.short	(.L_7 - .L_6)
	.align		4
.L_6:
        /*0028*/ 	.word	index@(triton_poi_fused__unsafe_index_convolution_leaky_relu_17)
        /*002c*/ 	.word	0x00000000
.L_7:


//--------------------- .nv.info.triton_poi_fused__unsafe_index_convolution_leaky_relu_17 --------------------------
	.section	.nv.info.triton_poi_fused__unsafe_index_convolution_leaky_relu_17,"",@"SHT_CUDA_INFO"
	.sectionflags	@""
	.align	4


	//----- nvinfo : EIATTR_CUDA_API_VERSION
	.align		4
        /*0000*/ 	.byte	0x04, 0x37
        /*0002*/ 	.short	(.L_9 - .L_8)
.L_8:
        /*0004*/ 	.word	0x0000007c


	//----- nvinfo : EIATTR_KPARAM_INFO
	.align		4
.L_9:
        /*0008*/ 	.byte	0x04, 0x17
        /*000a*/ 	.short	(.L_11 - .L_10)
.L_10:
        /*000c*/ 	.word	0x00000000
        /*0010*/ 	.short	0x0004
        /*0012*/ 	.short	0x0020
        /*0014*/ 	.byte	0x00, 0xf0, 0x11, 0x00


	//----- nvinfo : EIATTR_KPARAM_INFO
	.align		4
.L_11:
        /*0018*/ 	.byte	0x04, 0x17
        /*001a*/ 	.short	(.L_13 - .L_12)
.L_12:
        /*001c*/ 	.word	0x00000000
        /*0020*/ 	.short	0x0003
        /*0022*/ 	.short	0x0018
        /*0024*/ 	.byte	0x00, 0xf4, 0x21, 0x00


	//----- nvinfo : EIATTR_KPARAM_INFO
	.align		4
.L_13:
        /*0028*/ 	.byte	0x04, 0x17
        /*002a*/ 	.short	(.L_15 - .L_14)
.L_14:
        /*002c*/ 	.word	0x00000000
        /*0030*/ 	.short	0x0002
        /*0032*/ 	.short	0x0010
        /*0034*/ 	.byte	0x00, 0xf4, 0x21, 0x00


	//----- nvinfo : EIATTR_KPARAM_INFO
	.align		4
.L_15:
        /*0038*/ 	.byte	0x04, 0x17
        /*003a*/ 	.short	(.L_17 - .L_16)
.L_16:
        /*003c*/ 	.word	0x00000000
        /*0040*/ 	.short	0x0001
        /*0042*/ 	.short	0x0008
        /*0044*/ 	.byte	0x00, 0xf4, 0x21, 0x00


	//----- nvinfo : EIATTR_KPARAM_INFO
	.align		4
.L_17:
        /*0048*/ 	.byte	0x04, 0x17
        /*004a*/ 	.short	(.L_19 - .L_18)
.L_18:
        /*004c*/ 	.word	0x00000000
        /*0050*/ 	.short	0x0000
        /*0052*/ 	.short	0x0000
        /*0054*/ 	.byte	0x00, 0xf4, 0x21, 0x00


	//----- nvinfo : EIATTR_SPARSE_MMA_MASK
	.align		4
.L_19:
        /*0058*/ 	.byte	0x03, 0x50
        /*005a*/ 	.short	0x0000


	//----- nvinfo : EIATTR_MAXREG_COUNT
	.align		4
        /*005c*/ 	.byte	0x03, 0x1b
        /*005e*/ 	.short	0x00ff


	//----- nvinfo : EIATTR_EXIT_INSTR_OFFSETS
	.align		4
        /*0060*/ 	.byte	0x04, 0x1c
        /*0062*/ 	.short	(.L_21 - .L_20)


	//   ....[0]....
.L_20:
        /*0064*/ 	.word	0x00000cb0


	//----- nvinfo : EIATTR_REQNTID
	.align		4
.L_21:
        /*0068*/ 	.byte	0x04, 0x10
        /*006a*/ 	.short	(.L_23 - .L_22)
.L_22:
        /*006c*/ 	.word	0x00000080
        /*0070*/ 	.word	0x00000001
        /*0074*/ 	.word	0x00000001


	//----- nvinfo : EIATTR_CBANK_PARAM_SIZE
	.align		4
.L_23:
        /*0078*/ 	.byte	0x03, 0x19
        /*007a*/ 	.short	0x0024


	//----- nvinfo : EIATTR_PARAM_CBANK
	.align		4
        /*007c*/ 	.byte	0x04, 0x0a
        /*007e*/ 	.short	(.L_25 - .L_24)
	.align		4
.L_24:
        /*0080*/ 	.word	index@(.nv.constant0.triton_poi_fused__unsafe_index_convolution_leaky_relu_17)
        /*0084*/ 	.short	0x0210
        /*0086*/ 	.short	0x0024


	//----- nvinfo : EIATTR_SW_WAR
	.align		4
.L_25:
        /*0088*/ 	.byte	0x04, 0x36
        /*008a*/ 	.short	(.L_27 - .L_26)
.L_26:
        /*008c*/ 	.word	0x00000008
.L_27:


//--------------------- .nv.callgraph             --------------------------
	.section	.nv.callgraph,"",@"SHT_CUDA_CALLGRAPH"
	.align	4
	.sectionentsize	8
	.align		4
        /*0000*/ 	.word	0x00000000
	.align		4
        /*0004*/ 	.word	0xffffffff
	.align		4
        /*0008*/ 	.word	0x00000000
	.align		4
        /*000c*/ 	.word	0xfffffffe
	.align		4
        /*0010*/ 	.word	0x00000000
	.align		4
        /*0014*/ 	.word	0xfffffffd
	.align		4
        /*0018*/ 	.word	0x00000000
	.align		4
        /*001c*/ 	.word	0xfffffffc


//--------------------- .text.triton_poi_fused__unsafe_index_convolution_leaky_relu_17 --------------------------
	.section	.text.triton_poi_fused__unsafe_index_convolution_leaky_relu_17,"ax",@progbits
	.align	128
        .global         triton_poi_fused__unsafe_index_convolution_leaky_relu_17
        .type           triton_poi_fused__unsafe_index_convolution_leaky_relu_17,@function
        .size           triton_poi_fused__unsafe_index_convolution_leaky_relu_17,(.L_x_1 - triton_poi_fused__unsafe_index_convolution_leaky_relu_17)
        .other          triton_poi_fused__unsafe_index_convolution_leaky_relu_17,@"STO_CUDA_ENTRY STV_DEFAULT"
triton_poi_fused__unsafe_index_convolution_leaky_relu_17:
.text.triton_poi_fused__unsafe_index_convolution_leaky_relu_17:
[----:B------:R-:W-:Y:S01]  /*0000*/  LDC R1, c[0x0][0x28] ;  /* 0x00000a00ff017b82 */ /* 0x000fe20000000800 */
[----:B------:R-:W1:Y:S07]  /*0010*/  S2R R0, SR_TID.X ;  /* 0x0000000000007919 */ /* 0x000e6e0000002100 */
[----:B------:R-:W2:Y:S01]  /*0020*/  LDC.64 R20, c[0x0][0x210] ;  /* 0x00008400ff147b82 */ /* 0x000ea20000000a00 */
[----:B------:R-:W-:Y:S01]  /*0030*/  IMAD.MOV.U32 R22, RZ, RZ, RZ ;  /* 0x000000ffff167224 */ /* 0x000fe200078e00ff */
[----:B------:R-:W-:Y:S01]  /*0040*/  ULDC.64 UR4, c[0x0][0x208] ;  /* 0x0000820000047ab9 */ /* 0x000fe20000000a00 */
[----:B------:R-:W3:Y:S01]  /*0050*/  S2R R23, SR_CTAID.X ;  /* 0x0000000000177919 */ /* 0x000ee20000002500 */
[----:B------:R-:W-:Y:S01]  /*0060*/  IMAD.MOV.U32 R4, RZ, RZ, RZ ;  /* 0x000000ffff047224 */ /* 0x000fe200078e00ff */
[----:B------:R-:W-:Y:S01]  /*0070*/  ULDC.64 UR6, c[0x0][0x218] ;  /* 0x0000860000067ab9 */ /* 0x000fe20000000a00 */
[----:B-1----:R-:W-:-:S05]  /*0080*/  IMAD.SHL.U32 R0, R0, 0x4, RZ ;  /* 0x0000000400007824 */ /* 0x002fca00078e00ff */
[----:B------:R-:W-:-:S05]  /*0090*/  LOP3.LUT R0, R0, 0x1fc, RZ, 0xc0, !PT ;  /* 0x000001fc00007812 */ /* 0x000fca00078ec0ff */
[----:B---3--:R-:W-:-:S04]  /*00a0*/  IMAD R23, R23, 0x400, R0 ;  /* 0x0000040017177824 */ /* 0x008fc800078e0200 */
[----:B------:R-:W-:-:S04]  /*00b0*/  IMAD.HI R2, R23, -0x6db6db6d, R22 ;  /* 0x9249249317027827 */ /* 0x000fc800078e0216 */
[----:B------:R-:W-:Y:S01]  /*00c0*/  VIADD R5, R23, 0x2 ;  /* 0x0000000217057836 */ /* 0x000fe20000000000 */
[----:B------:R-:W-:-:S03]  /*00d0*/  SHF.R.U32.HI R3, RZ, 0x1f, R2 ;  /* 0x0000001fff037819 */ /* 0x000fc60000011602 */
[----:B------:R-:W-:Y:S01]  /*00e0*/  IMAD.HI R0, R5, -0x6db6db6d, R4 ;  /* 0x9249249305007827 */ /* 0x000fe200078e0204 */
[----:B------:R-:W-:-:S04]  /*00f0*/  LEA.HI.SX32 R3, R2, R3, 0x1c ;  /* 0x0000000302037211 */ /* 0x000fc800078fe2ff */
[----:B------:R-:W-:Y:S01]  /*0100*/  SHF.R.U32.HI R7, RZ, 0x1f, R0 ;  /* 0x0000001fff077819 */ /* 0x000fe20000011600 */
[----:B------:R-:W-:-:S04]  /*0110*/  IMAD R9, R3, -0x1c, R23 ;  /* 0xffffffe403097824 */ /* 0x000fc800078e0217 */
[----:B--2---:R-:W-:Y:S01]  /*0120*/  IMAD.WIDE R8, R9, 0x8, R20 ;  /* 0x0000000809087825 */ /* 0x004fe200078e0214 */
[----:B------:R-:W-:-:S03]  /*0130*/  LEA.HI.SX32 R7, R0, R7, 0x1c ;  /* 0x0000000700077211 */ /* 0x000fc600078fe2ff */
[----:B------:R-:W-:Y:S02]  /*0140*/  IMAD.MOV.U32 R2, RZ, RZ, RZ ;  /* 0x000000ffff027224 */ /* 0x000fe400078e00ff */
[----:B------:R-:W2:Y:S01]  /*0150*/  LDG.E.EL.128 R8, desc[UR4][R8.64] ;  /* 0x0000000408087981 */ /* 0x000ea2000c2e1d00 */
[----:B------:R-:W-:Y:S02]  /*0160*/  IMAD R5, R7, -0x1c, R5 ;  /* 0xffffffe407057824 */ /* 0x000fe400078e0205 */
[----:B------:R-:W-:-:S04]  /*0170*/  IMAD.HI R0, R3, -0x6db6db6d, R2 ;  /* 0x9249249303007827 */ /* 0x000fc800078e0202 */
[----:B------:R-:W-:Y:S01]  /*0180*/  IMAD.WIDE R4, R5, 0x8, R20 ;  /* 0x0000000805047825 */ /* 0x000fe200078e0214 */
[----:B------:R-:W-:-:S04]  /*0190*/  SHF.R.U32.HI R7, RZ, 0x1f, R0 ;  /* 0x0000001fff077819 */ /* 0x000fc80000011600 */
[----:B------:R-:W-:Y:S02]  /*01a0*/  LEA.HI.SX32 R2, R0, R7, 0x1c ;  /* 0x0000000700027211 */ /* 0x000fe400078fe2ff */
[----:B------:R-:W3:Y:S03]  /*01b0*/  LDG.E.EL.128 R4, desc[UR4][R4.64] ;  /* 0x0000000404047981 */ /* 0x000ee6000c2e1d00 */
[----:B------:R-:W-:-:S04]  /*01c0*/  IMAD R25, R2, -0x1c, R3 ;  /* 0xffffffe402197824 */ /* 0x000fc800078e0203 */
[----:B------:R-:W-:-:S06]  /*01d0*/  IMAD.WIDE R24, R25, 0x8, R20 ;  /* 0x0000000819187825 */ /* 0x000fcc00078e0214 */
[----:B------:R-:W4:Y:S01]  /*01e0*/  LDG.E.EL.64 R24, desc[UR4][R24.64] ;  /* 0x0000000418187981 */ /* 0x000f22000c2e1b00 */
[----:B------:R-:W-:Y:S01]  /*01f0*/  IADD3 R3, R23, 0x200, RZ ;  /* 0x0000020017037810 */ /* 0x000fe20007ffe0ff */
[----:B------:R-:W-:Y:S02]  /*0200*/  IMAD.MOV.U32 R2, RZ, RZ, RZ ;  /* 0x000000ffff027224 */ /* 0x000fe400078e00ff */
[----:B------:R-:W-:Y:S02]  /*0210*/  VIADD R19, R23, 0x202 ;  /* 0x0000020217137836 */ /* 0x000fe40000000000 */
[----:B------:R-:W-:-:S04]  /*0220*/  IMAD.HI R16, R3, -0x6db6db6d, R2 ;  /* 0x9249249303107827 */ /* 0x000fc800078e0202 */
[----:B------:R-:W-:Y:S01]  /*0230*/  IMAD.MOV.U32 R18, RZ, RZ, RZ ;  /* 0x000000ffff127224 */ /* 0x000fe200078e00ff */
[----:B------:R-:W-:-:S03]  /*0240*/  SHF.R.U32.HI R17, RZ, 0x1f, R16 ;  /* 0x0000001fff117819 */ /* 0x000fc60000011610 */
[----:B------:R-:W-:Y:S01]  /*0250*/  IMAD.HI R0, R19, -0x6db6db6d, R18 ;  /* 0x9249249313007827 */ /* 0x000fe200078e0212 */
[----:B------:R-:W-:-:S03]  /*0260*/  LEA.HI.SX32 R17, R16, R17, 0x1c ;  /* 0x0000001110117211 */ /* 0x000fc600078fe2ff */
[----:B------:R-:W-:Y:S01]  /*0270*/  IMAD.MOV.U32 R16, RZ, RZ, RZ ;  /* 0x000000ffff107224 */ /* 0x000fe200078e00ff */
[----:B------:R-:W-:Y:S01]  /*0280*/  SHF.R.U32.HI R27, RZ, 0x1f, R0 ;  /* 0x0000001fff1b7819 */ /* 0x000fe20000011600 */
[----:B------:R-:W-:-:S04]  /*0290*/  IMAD R13, R17, -0x1c, R3 ;  /* 0xffffffe4110d7824 */ /* 0x000fc800078e0203 */
[----:B------:R-:W-:Y:S01]  /*02a0*/  IMAD.WIDE R12, R13, 0x8, R20 ;  /* 0x000000080d0c7825 */ /* 0x000fe200078e0214 */
[----:B------:R-:W-:-:S03]  /*02b0*/  LEA.HI.SX32 R18, R0, R27, 0x1c ;  /* 0x0000001b00127211 */ /* 0x000fc600078fe2ff */
[----:B------:R-:W-:Y:S02]  /*02c0*/  IMAD.HI R2, R17, -0x6db6db6d, R16 ;  /* 0x9249249311027827 */ /* 0x000fe400078e0210 */
[----:B------:R-:W5:Y:S02]  /*02d0*/  LDG.E.EL.128 R12, desc[UR4][R12.64] ;  /* 0x000000040c0c7981 */ /* 0x000f64000c2e1d00 */
[----:B------:R-:W-:Y:S01]  /*02e0*/  IMAD R19, R18, -0x1c, R19 ;  /* 0xffffffe412137824 */ /* 0x000fe200078e0213 */
[----:B------:R-:W-:-:S03]  /*02f0*/  SHF.R.U32.HI R27, RZ, 0x1f, R2 ;  /* 0x0000001fff1b7819 */ /* 0x000fc60000011602 */
[----:B------:R-:W-:Y:S01]  /*0300*/  IMAD.WIDE R18, R19, 0x8, R20 ;  /* 0x0000000813127825 */ /* 0x000fe200078e0214 */
[----:B------:R-:W-:-:S05]  /*0310*/  LEA.HI.SX32 R27, R2, R27, 0x1c ;  /* 0x0000001b021b7211 */ /* 0x000fca00078fe2ff */
[----:B------:R-:W-:Y:S02]  /*0320*/  IMAD R27, R27, -0x1c, R17 ;  /* 0xffffffe41b1b7824 */ /* 0x000fe400078e0211 */
[----:B------:R-:W5:Y:S02]  /*0330*/  LDG.E.EL.128 R16, desc[UR4][R18.64] ;  /* 0x0000000412107981 */ /* 0x000f64000c2e1d00 */
[----:B------:R-:W-:-:S06]  /*0340*/  IMAD.WIDE R20, R27, 0x8, R20 ;  /* 0x000000081b147825 */ /* 0x000fcc00078e0214 */
[----:B------:R-:W5:Y:S01]  /*0350*/  LDG.E.EL.64 R20, desc[UR4][R20.64] ;  /* 0x0000000414147981 */ /* 0x000f62000c2e1b00 */
[----:B------:R-:W-:Y:S01]  /*0360*/  IMAD.HI R3, R3, 0x5397829d, RZ ;  /* 0x5397829d03037827 */ /* 0x000fe200078e02ff */
[----:B--2---:R-:W-:Y:S02]  /*0370*/  IADD3 R27, P1, R8, 0xe, RZ ;  /* 0x0000000e081b7810 */ /* 0x004fe40007f3e0ff */
[----:B------:R-:W-:-:S03]  /*0380*/  ISETP.GE.AND P0, PT, R9, RZ, PT ;  /* 0x000000ff0900720c */ /* 0x000fc60003f06270 */
[----:B------:R-:W-:Y:S01]  /*0390*/  IMAD.X R29, RZ, RZ, R9, P1 ;  /* 0x000000ffff1d7224 */ /* 0x000fe200008e0609 */
[----:B------:R-:W-:-:S04]  /*03a0*/  SEL R0, R27, R8, !P0 ;  /* 0x000000081b007207 */ /* 0x000fc80004000000 */
[----:B------:R-:W-:Y:S02]  /*03b0*/  SEL R8, R29, R9, !P0 ;  /* 0x000000091d087207 */ /* 0x000fe40004000000 */
[----:B------:R-:W-:Y:S02]  /*03c0*/  IADD3 R9, P1, R10, 0xe, RZ ;  /* 0x0000000e0a097810 */ /* 0x000fe40007f3e0ff */
[----:B------:R-:W-:Y:S02]  /*03d0*/  ISETP.GE.AND P0, PT, R11, RZ, PT ;  /* 0x000000ff0b00720c */ /* 0x000fe40003f06270 */
[----:B------:R-:W-:Y:S02]  /*03e0*/  IADD3.X R27, RZ, R11, RZ, P1, !PT ;  /* 0x0000000bff1b7210 */ /* 0x000fe40000ffe4ff */
[----:B---3--:R-:W-:Y:S02]  /*03f0*/  IADD3 RZ, P1, R6, 0xe, RZ ;  /* 0x0000000e06ff7810 */ /* 0x008fe40007f3e0ff */
[----:B------:R-:W-:-:S02]  /*0400*/  SEL R2, R9, R10, !P0 ;  /* 0x0000000a09027207 */ /* 0x000fc40004000000 */
[----:B------:R-:W-:Y:S01]  /*0410*/  SEL R10, R27, R11, !P0 ;  /* 0x0000000b1b0a7207 */ /* 0x000fe20004000000 */
[----:B------:R-:W-:Y:S01]  /*0420*/  VIADD R11, R6, 0xe ;  /* 0x0000000e060b7836 */ /* 0x000fe20000000000 */
[----:B------:R-:W-:Y:S01]  /*0430*/  ISETP.GE.AND P0, PT, R7, RZ, PT ;  /* 0x000000ff0700720c */ /* 0x000fe20003f06270 */
[----:B------:R-:W-:Y:S01]  /*0440*/  IMAD.X R27, RZ, RZ, R7, P1 ;  /* 0x000000ffff1b7224 */ /* 0x000fe200008e0607 */
[----:B------:R-:W-:Y:S02]  /*0450*/  IADD3 R9, P1, R4, 0xe, RZ ;  /* 0x0000000e04097810 */ /* 0x000fe40007f3e0ff */
[----:B------:R-:W-:Y:S02]  /*0460*/  SEL R6, R11, R6, !P0 ;  /* 0x000000060b067207 */ /* 0x000fe40004000000 */
[----:B------:R-:W-:Y:S01]  /*0470*/  SEL R7, R27, R7, !P0 ;  /* 0x000000071b077207 */ /* 0x000fe20004000000 */
[----:B------:R-:W-:Y:S01]  /*0480*/  IMAD.X R11, RZ, RZ, R5, P1 ;  /* 0x000000ffff0b7224 */ /* 0x000fe200008e0605 */
[----:B------:R-:W-:-:S02]  /*0490*/  ISETP.GE.AND P0, PT, R5, RZ, PT ;  /* 0x000000ff0500720c */ /* 0x000fc40003f06270 */
[----:B----4-:R-:W-:Y:S02]  /*04a0*/  IADD3 R27, P1, R24, 0xe, RZ ;  /* 0x0000000e181b7810 */ /* 0x010fe40007f3e0ff */
[----:B------:R-:W-:Y:S02]  /*04b0*/  SEL R9, R9, R4, !P0 ;  /* 0x0000000409097207 */ /* 0x000fe40004000000 */
[----:B------:R-:W-:Y:S01]  /*04c0*/  SEL R11, R11, R5, !P0 ;  /* 0x000000050b0b7207 */ /* 0x000fe20004000000 */
[----:B------:R-:W-:Y:S01]  /*04d0*/  IMAD.X R29, RZ, RZ, R25, P1 ;  /* 0x000000ffff1d7224 */ /* 0x000fe200008e0619 */
[----:B------:R-:W-:Y:S01]  /*04e0*/  ISETP.GE.AND P0, PT, R25, RZ, PT ;  /* 0x000000ff1900720c */ /* 0x000fe20003f06270 */
[----:B------:R-:W-:-:S03]  /*04f0*/  IMAD.HI R5, R23, 0x5397829d, RZ ;  /* 0x5397829d17057827 */ /* 0x000fc600078e02ff */
[----:B------:R-:W-:Y:S02]  /*0500*/  SEL R22, R27, R24, !P0 ;  /* 0x000000181b167207 */ /* 0x000fe40004000000 */
[----:B------:R-:W-:Y:S02]  /*0510*/  SEL R24, R29, R25, !P0 ;  /* 0x000000191d187207 */ /* 0x000fe40004000000 */
[----:B------:R-:W-:Y:S02]  /*0520*/  SHF.R.U32.HI R26, RZ, 0x1f, R5 ;  /* 0x0000001fff1a7819 */ /* 0x000fe40000011605 */
[----:B------:R-:W-:Y:S01]  /*0530*/  LEA R4, P0, R0, UR6, 0x2 ;  /* 0x0000000600047c11 */ /* 0x000fe2000f8010ff */
[----:B------:R-:W-:Y:S01]  /*0540*/  IMAD R24, R24, 0x38, RZ ;  /* 0x0000003818187824 */ /* 0x000fe200078e02ff */
[----:B------:R-:W-:Y:S02]  /*0550*/  LEA.HI.SX32 R25, R5, R26, 0x18 ;  /* 0x0000001a05197211 */ /* 0x000fe400078fc2ff */
[----:B------:R-:W-:-:S02]  /*0560*/  LEA.HI.X R5, R0, UR7, R8, 0x2, P0 ;  /* 0x0000000700057c11 */ /* 0x000fc400080f1408 */
[----:B------:R-:W-:Y:S02]  /*0570*/  LEA R26, P0, R2, UR6, 0x2 ;  /* 0x00000006021a7c11 */ /* 0x000fe4000f8010ff */
[----:B------:R-:W-:Y:S01]  /*0580*/  SHF.R.U32.HI R0, RZ, 0x1f, R3 ;  /* 0x0000001fff007819 */ /* 0x000fe20000011603 */
[----:B------:R-:W-:Y:S01]  /*0590*/  IMAD.WIDE.U32 R4, R22, 0x38, R4 ;  /* 0x0000003816047825 */ /* 0x000fe200078e0004 */
[----:B------:R-:W-:Y:S02]  /*05a0*/  LEA.HI.X R27, R2, UR7, R10, 0x2, P0 ;  /* 0x00000007021b7c11 */ /* 0x000fe400080f140a */
[----:B------:R-:W-:Y:S01]  /*05b0*/  LEA R2, P0, R6, UR6, 0x2 ;  /* 0x0000000606027c11 */ /* 0x000fe2000f8010ff */
[----:B------:R-:W-:Y:S01]  /*05c0*/  IMAD.IADD R5, R5, 0x1, R24 ;  /* 0x0000000105057824 */ /* 0x000fe200078e0218 */
[----:B------:R-:W-:Y:S01]  /*05d0*/  LEA.HI.SX32 R0, R3, R0, 0x18 ;  /* 0x0000000003007211 */ /* 0x000fe200078fc2ff */
[----:B------:R-:W-:Y:S01]  /*05e0*/  IMAD.WIDE.U32 R26, R22, 0x38, R26 ;  /* 0x00000038161a7825 */ /* 0x000fe200078e001a */
[----:B------:R-:W-:-:S02]  /*05f0*/  LEA.HI.X R3, R6, UR7, R7, 0x2, P0 ;  /* 0x0000000706037c11 */ /* 0x000fc400080f1407 */
[----:B------:R-:W1:Y:S01]  /*0600*/  LDC.64 R6, c[0x0][0x220] ;  /* 0x00008800ff067b82 */ /* 0x000e620000000a00 */
[----:B------:R-:W-:Y:S02]  /*0610*/  LEA R8, P1, R9, UR6, 0x2 ;  /* 0x0000000609087c11 */ /* 0x000fe4000f8210ff */
[----:B------:R-:W-:Y:S01]  /*0620*/  LEA.HI R10, R25, R25, RZ, 0x6 ;  /* 0x00000019190a7211 */ /* 0x000fe200078f30ff */
[----:B------:R-:W-:Y:S01]  /*0630*/  IMAD.WIDE.U32 R2, R22, 0x38, R2 ;  /* 0x0000003816027825 */ /* 0x000fe200078e0002 */
[----:B------:R-:W-:Y:S02]  /*0640*/  LEA.HI.X R9, R9, UR7, R11, 0x2, P1 ;  /* 0x0000000709097c11 */ /* 0x000fe400088f140b */
[----:B------:R-:W-:Y:S01]  /*0650*/  LOP3.LUT R10, R10, 0xffffffc0, RZ, 0xc0, !PT ;  /* 0xffffffc00a0a7812 */ /* 0x000fe200078ec0ff */
[----:B------:R-:W-:Y:S01]  /*0660*/  IMAD.IADD R3, R24, 0x1, R3 ;  /* 0x0000000118037824 */ /* 0x000fe200078e0203 */
[----:B------:R-:W-:Y:S01]  /*0670*/  LEA.HI R11, R0, R0, RZ, 0x6 ;  /* 0x00000000000b7211 */ /* 0x000fe200078f30ff */
[----:B------:R-:W-:Y:S01]  /*0680*/  IMAD.WIDE.U32 R8, R22, 0x38, R8 ;  /* 0x0000003816087825 */ /* 0x000fe200078e0008 */
[----:B------:R-:W-:-:S02]  /*0690*/  IADD3 R27, R24, R27, RZ ;  /* 0x0000001b181b7210 */ /* 0x000fc40007ffe0ff */
[----:B------:R-:W-:Y:S01]  /*06a0*/  LOP3.LUT R11, R11, 0xffffffc0, RZ, 0xc0, !PT ;  /* 0xffffffc00b0b7812 */ /* 0x000fe200078ec0ff */
[C---:B------:R-:W-:Y:S02]  /*06b0*/  IMAD.IADD R10, R25.reuse, 0x1, -R10 ;  /* 0x00000001190a7824 */ /* 0x040fe400078e0a0a */
[----:B------:R-:W-:Y:S02]  /*06c0*/  IMAD.IADD R9, R24, 0x1, R9 ;  /* 0x0000000118097824 */ /* 0x000fe400078e0209 */
[----:B------:R-:W-:-:S04]  /*06d0*/  IMAD R25, R25, 0xc4, RZ ;  /* 0x000000c419197824 */ /* 0x000fc800078e02ff */
[----:B------:R-:W-:-:S04]  /*06e0*/  IMAD.WIDE R4, R25, 0x4, R4 ;  /* 0x0000000419047825 */ /* 0x000fc800078e0204 */
[----:B------:R-:W-:Y:S01]  /*06f0*/  IMAD.WIDE R26, R25, 0x4, R26 ;  /* 0x00000004191a7825 */ /* 0x000fe200078e021a */
[----:B-----5:R-:W-:Y:S01]  /*0700*/  ISETP.GE.AND P0, PT, R13, RZ, PT ;  /* 0x000000ff0d00720c */ /* 0x020fe20003f06270 */
[----:B------:R2:W3:Y:S02]  /*0710*/  LDG.E.EL R4, desc[UR4][R4.64] ;  /* 0x0000000404047981 */ /* 0x0004e4000c2e1900 */
[C---:B------:R-:W-:Y:S01]  /*0720*/  IMAD.WIDE R8, R25.reuse, 0x4, R8 ;  /* 0x0000000419087825 */ /* 0x040fe200078e0208 */
[----:B------:R-:W-:Y:S01]  /*0730*/  IADD3 R29, P3, R14, 0xe, RZ ;  /* 0x0000000e0e1d7810 */ /* 0x000fe20007f7e0ff */
[----:B------:R4:W5:Y:S02]  /*0740*/  LDG.E.EL R26, desc[UR4][R26.64] ;  /* 0x000000041a1a7981 */ /* 0x000964000c2e1900 */
[----:B------:R-:W-:Y:S01]  /*0750*/  IMAD.WIDE R2, R25, 0x4, R2 ;  /* 0x0000000419027825 */ /* 0x000fe200078e0202 */
[----:B------:R-:W-:Y:S01]  /*0760*/  ISETP.GE.AND P1, PT, R15, RZ, PT ;  /* 0x000000ff0f00720c */ /* 0x000fe20003f26270 */
[----:B------:R1:W3:Y:S02]  /*0770*/  LDG.E.EL R8, desc[UR4][R8.64] ;  /* 0x0000000408087981 */ /* 0x0002e4000c2e1900 */
[----:B------:R-:W-:-:S02]  /*0780*/  IMAD.IADD R25, R0, 0x1, -R11 ;  /* 0x0000000100197824 */ /* 0x000fc400078e0a0b */
[--C-:B-1----:R-:W-:Y:S01]  /*0790*/  IMAD.WIDE R10, R10, 0x4, R6.reuse ;  /* 0x000000040a0a7825 */ /* 0x102fe200078e0206 */
[----:B------:R-:W-:Y:S01]  /*07a0*/  IADD3.X R24, RZ, R15, RZ, P3, !PT ;  /* 0x0000000fff187210 */ /* 0x000fe20001ffe4ff */
[----:B------:R-:W3:Y:S02]  /*07b0*/  LDG.E.EL R2, desc[UR4][R2.64] ;  /* 0x0000000402027981 */ /* 0x000ee4000c2e1900 */
[----:B------:R-:W-:Y:S01]  /*07c0*/  IMAD.WIDE R6, R25, 0x4, R6 ;  /* 0x0000000419067825 */ /* 0x000fe200078e0206 */
[----:B------:R-:W-:-:S05]  /*07d0*/  IADD3 R25, P2, R12, 0xe, RZ ;  /* 0x0000000e0c197810 */ /* 0x000fca0007f5e0ff */
[----:B--2---:R-:W-:Y:S01]  /*07e0*/  IMAD.X R5, RZ, RZ, R13, P2 ;  /* 0x000000ffff057224 */ /* 0x004fe200010e060d */
[----:B------:R-:W-:Y:S01]  /*07f0*/  SEL R22, R25, R12, !P0 ;  /* 0x0000000c19167207 */ /* 0x000fe20004000000 */
[----:B----4-:R-:W-:Y:S01]  /*0800*/  VIADD R27, R18, 0xe ;  /* 0x0000000e121b7836 */ /* 0x010fe20000000000 */
[----:B0-----:R-:W-:Y:S01]  /*0810*/  SEL R9, R29, R14, !P1 ;  /* 0x0000000e1d097207 */ /* 0x001fe20004800000 */
[----:B------:R0:W5:Y:S01]  /*0820*/  LDG.E.EL R3, desc[UR4][R10.64] ;  /* 0x000000040a037981 */ /* 0x000162000c2e1900 */
[----:B------:R-:W-:Y:S02]  /*0830*/  SEL R13, R5, R13, !P0 ;  /* 0x0000000d050d7207 */ /* 0x000fe40004000000 */
[----:B------:R-:W-:Y:S01]  /*0840*/  LEA R14, P0, R22, UR6, 0x2 ;  /* 0x00000006160e7c11 */ /* 0x000fe2000f8010ff */
[----:B------:R1:W2:Y:S01]  /*0850*/  LDG.E.EL R5, desc[UR4][R6.64] ;  /* 0x0000000406057981 */ /* 0x0002a2000c2e1900 */
[----:B------:R-:W-:Y:S02]  /*0860*/  SEL R24, R24, R15, !P1 ;  /* 0x0000000f18187207 */ /* 0x000fe40004800000 */
[----:B------:R-:W-:-:S02]  /*0870*/  LEA.HI.X R15, R22, UR7, R13, 0x2, P0 ;  /* 0x00000007160f7c11 */ /* 0x000fc400080f140d */
[C---:B------:R-:W-:Y:S02]  /*0880*/  LEA R12, P1, R9.reuse, UR6, 0x2 ;  /* 0x00000006090c7c11 */ /* 0x040fe4000f8210ff */
[----:B------:R-:W-:Y:S02]  /*0890*/  IADD3 RZ, P0, R18, 0xe, RZ ;  /* 0x0000000e12ff7810 */ /* 0x000fe40007f1e0ff */
[----:B------:R-:W-:Y:S02]  /*08a0*/  LEA.HI.X R13, R9, UR7, R24, 0x2, P1 ;  /* 0x00000007090d7c11 */ /* 0x000fe400088f1418 */
[----:B------:R-:W-:Y:S01]  /*08b0*/  IADD3 R25, P2, R16, 0xe, RZ ;  /* 0x0000000e10197810 */ /* 0x000fe20007f5e0ff */
[----:B------:R-:W-:Y:S01]  /*08c0*/  IMAD.X R9, RZ, RZ, R19, P0 ;  /* 0x000000ffff097224 */ /* 0x000fe200000e0613 */
[----:B------:R-:W-:Y:S02]  /*08d0*/  ISETP.GE.AND P1, PT, R19, RZ, PT ;  /* 0x000000ff1300720c */ /* 0x000fe40003f26270 */
[----:B------:R-:W-:Y:S01]  /*08e0*/  ISETP.GE.AND P0, PT, R17, RZ, PT ;  /* 0x000000ff1100720c */ /* 0x000fe20003f06270 */
[----:B0-----:R-:W-:Y:S01]  /*08f0*/  IMAD.X R11, RZ, RZ, R17, P2 ;  /* 0x000000ffff0b7224 */ /* 0x001fe200010e0611 */
[----:B------:R-:W-:-:S02]  /*0900*/  SEL R18, R27, R18, !P1 ;  /* 0x000000121b127207 */ /* 0x000fc40004800000 */
[----:B------:R-:W-:Y:S02]  /*0910*/  SEL R19, R9, R19, !P1 ;  /* 0x0000001309137207 */ /* 0x000fe40004800000 */
[----:B------:R-:W-:Y:S02]  /*0920*/  IADD3 R9, P1, R20, 0xe, RZ ;  /* 0x0000000e14097810 */ /* 0x000fe40007f3e0ff */
[----:B-1----:R-:W-:Y:S02]  /*0930*/  SEL R7, R25, R16, !P0 ;  /* 0x0000001019077207 */ /* 0x002fe40004000000 */
[----:B------:R-:W-:Y:S01]  /*0940*/  SEL R16, R11, R17, !P0 ;  /* 0x000000110b107207 */ /* 0x000fe20004000000 */
[----:B------:R-:W-:Y:S01]  /*0950*/  IMAD.X R17, RZ, RZ, R21, P1 ;  /* 0x000000ffff117224 */ /* 0x000fe200008e0615 */
[----:B------:R-:W-:Y:S02]  /*0960*/  ISETP.GE.AND P0, PT, R21, RZ, PT ;  /* 0x000000ff1500720c */ /* 0x000fe40003f06270 */
[----:B------:R-:W-:-:S02]  /*0970*/  LEA R10, P1, R7, UR6, 0x2 ;  /* 0x00000006070a7c11 */ /* 0x000fc4000f8210ff */
[C---:B------:R-:W-:Y:S02]  /*0980*/  LEA R6, P2, R18.reuse, UR6, 0x2 ;  /* 0x0000000612067c11 */ /* 0x040fe4000f8410ff */
[----:B------:R-:W-:Y:S02]  /*0990*/  SEL R9, R9, R20, !P0 ;  /* 0x0000001409097207 */ /* 0x000fe40004000000 */
[----:B------:R-:W-:Y:S02]  /*09a0*/  SEL R17, R17, R21, !P0 ;  /* 0x0000001511117207 */ /* 0x000fe40004000000 */
[----:B------:R-:W-:Y:S02]  /*09b0*/  LEA.HI.X R11, R7, UR7, R16, 0x2, P1 ;  /* 0x00000007070b7c11 */ /* 0x000fe400088f1410 */
[----:B------:R-:W-:Y:S01]  /*09c0*/  LEA.HI.X R7, R18, UR7, R19, 0x2, P2 ;  /* 0x0000000712077c11 */ /* 0x000fe200090f1413 */
[----:B------:R-:W-:-:S04]  /*09d0*/  IMAD.WIDE.U32 R14, R9, 0x38, R14 ;  /* 0x00000038090e7825 */ /* 0x000fc800078e000e */
[----:B------:R-:W-:Y:S02]  /*09e0*/  IMAD R17, R17, 0x38, RZ ;  /* 0x0000003811117824 */ /* 0x000fe400078e02ff */
[----:B------:R-:W-:-:S04]  /*09f0*/  IMAD.WIDE.U32 R10, R9, 0x38, R10 ;  /* 0x00000038090a7825 */ /* 0x000fc800078e000a */
[----:B------:R-:W-:Y:S01]  /*0a00*/  IMAD.WIDE.U32 R6, R9, 0x38, R6 ;  /* 0x0000003809067825 */ /* 0x000fe200078e0006 */
[----:B------:R-:W-:-:S03]  /*0a10*/  IADD3 R15, R15, R17, RZ ;  /* 0x000000110f0f7210 */ /* 0x000fc60007ffe0ff */
[----:B------:R-:W-:-:S04]  /*0a20*/  IMAD.WIDE.U32 R12, R9, 0x38, R12 ;  /* 0x00000038090c7825 */ /* 0x000fc800078e000c */
[C---:B------:R-:W-:Y:S02]  /*0a30*/  IMAD.IADD R11, R17.reuse, 0x1, R11 ;  /* 0x00000001110b7824 */ /* 0x040fe400078e020b */
[----:B------:R-:W-:Y:S02]  /*0a40*/  IMAD R9, R0, 0xc4, RZ ;  /* 0x000000c400097824 */ /* 0x000fe400078e02ff */
[C---:B------:R-:W-:Y:S02]  /*0a50*/  IMAD.IADD R7, R17.reuse, 0x1, R7 ;  /* 0x0000000111077824 */ /* 0x040fe400078e0207 */
[----:B------:R-:W-:Y:S02]  /*0a60*/  IMAD.IADD R13, R17, 0x1, R13 ;  /* 0x00000001110d7824 */ /* 0x000fe400078e020d */
[----:B------:R-:W-:-:S04]  /*0a70*/  IMAD.WIDE R14, R9, 0x4, R14 ;  /* 0x00000004090e7825 */ /* 0x000fc800078e020e */
[C---:B------:R-:W-:Y:S02]  /*0a80*/  IMAD.WIDE R16, R9.reuse, 0x4, R10 ;  /* 0x0000000409107825 */ /* 0x040fe400078e020a */
[----:B------:R-:W2:Y:S01]  /*0a90*/  LDG.E.EL R14, desc[UR4][R14.64] ;  /* 0x000000040e0e7981 */ /* 0x000ea2000c2e1900 */
[----:B------:R-:W0:Y:S01]  /*0aa0*/  LDC.64 R10, c[0x0][0x228] ;  /* 0x00008a00ff0a7b82 */ /* 0x000e220000000a00 */
[C---:B------:R-:W-:Y:S02]  /*0ab0*/  IMAD.WIDE R6, R9.reuse, 0x4, R6 ;  /* 0x0000000409067825 */ /* 0x040fe400078e0206 */
[----:B------:R-:W4:Y:S02]  /*0ac0*/  LDG.E.EL R16, desc[UR4][R16.64] ;  /* 0x0000000410107981 */ /* 0x000f24000c2e1900 */
[----:B------:R-:W-:Y:S02]  /*0ad0*/  IMAD.WIDE R12, R9, 0x4, R12 ;  /* 0x00000004090c7825 */ /* 0x000fe400078e020c */
[----:B------:R-:W4:Y:S04]  /*0ae0*/  LDG.E.EL R6, desc[UR4][R6.64] ;  /* 0x0000000406067981 */ /* 0x000f28000c2e1900 */
[----:B------:R-:W4:Y:S01]  /*0af0*/  LDG.E.EL R0, desc[UR4][R12.64] ;  /* 0x000000040c007981 */ /* 0x000f22000c2e1900 */
[----:B0-----:R-:W-:Y:S01]  /*0b00*/  IMAD.WIDE R22, R23, 0x4, R10 ;  /* 0x0000000417167825 */ /* 0x001fe200078e020a */
[----:B-----5:R-:W-:-:S03]  /*0b10*/  FSETP.GT.AND P6, PT, R3, -R26, PT ;  /* 0x8000001a0300720b */ /* 0x020fc60003fc4000 */
[C---:B------:R-:W-:Y:S01]  /*0b20*/  FADD R9, R3.reuse, R26 ;  /* 0x0000001a03097221 */ /* 0x040fe20000000000 */
[C---:B---3--:R-:W-:Y:S02]  /*0b30*/  FSETP.GT.AND P0, PT, R3.reuse, -R8, PT ;  /* 0x800000080300720b */ /* 0x048fe40003f04000 */
[C---:B------:R-:W-:Y:S02]  /*0b40*/  FSETP.GT.AND P1, PT, R3.reuse, -R2, PT ;  /* 0x800000020300720b */ /* 0x040fe40003f24000 */
[----:B------:R-:W-:-:S05]  /*0b50*/  FSETP.GT.AND P2, PT, R3, -R4, PT ;  /* 0x800000040300720b */ /* 0x000fca0003f44000 */
[----:B------:R-:W-:Y:S01]  /*0b60*/  @!P6 FMUL R9, R9, 0.20000000298023223877 ;  /* 0x3e4ccccd0909e820 */ /* 0x000fe20000400000 */
[C---:B------:R-:W-:Y:S01]  /*0b70*/  FADD R10, R3.reuse, R8 ;  /* 0x00000008030a7221 */ /* 0x040fe20000000000 */
[C---:B------:R-:W-:Y:S01]  /*0b80*/  FADD R11, R3.reuse, R2 ;  /* 0x00000002030b7221 */ /* 0x040fe20000000000 */
[----:B------:R-:W-:Y:S02]  /*0b90*/  FADD R8, R3, R4 ;  /* 0x0000000403087221 */ /* 0x000fe40000000000 */
[----:B------:R-:W-:Y:S01]  /*0ba0*/  @!P0 FMUL R10, R10, 0.20000000298023223877 ;  /* 0x3e4ccccd0a0a8820 */ /* 0x000fe20000400000 */
[----:B------:R-:W-:Y:S02]  /*0bb0*/  @!P1 FMUL R11, R11, 0.20000000298023223877 ;  /* 0x3e4ccccd0b0b9820 */ /* 0x000fe40000400000 */
[----:B------:R-:W-:-:S05]  /*0bc0*/  @!P2 FMUL R8, R8, 0.20000000298023223877 ;  /* 0x3e4ccccd0808a820 */ /* 0x000fca0000400000 */
[----:B------:R-:W-:Y:S01]  /*0bd0*/  STG.E.128 desc[UR4][R22.64], R8 ;  /* 0x0000000816007986 */ /* 0x000fe2000c101d04 */
[C---:B--2---:R-:W-:Y:S02]  /*0be0*/  FSETP.GT.AND P3, PT, R5.reuse, -R14, PT ;  /* 0x8000000e0500720b */ /* 0x044fe40003f64000 */
[C---:B----4-:R-:W-:Y:S02]  /*0bf0*/  FSETP.GT.AND P5, PT, R5.reuse, -R16, PT ;  /* 0x800000100500720b */ /* 0x050fe40003fa4000 */
[C---:B------:R-:W-:Y:S02]  /*0c00*/  FSETP.GT.AND P6, PT, R5.reuse, -R6, PT ;  /* 0x800000060500720b */ /* 0x040fe40003fc4000 */
[C---:B------:R-:W-:Y:S01]  /*0c10*/  FSETP.GT.AND P4, PT, R5.reuse, -R0, PT ;  /* 0x800000000500720b */ /* 0x040fe20003f84000 */
[C---:B------:R-:W-:Y:S01]  /*0c20*/  FADD R12, R5.reuse, R14 ;  /* 0x0000000e050c7221 */ /* 0x040fe20000000000 */
[C---:B------:R-:W-:Y:S01]  /*0c30*/  FADD R13, R5.reuse, R0 ;  /* 0x00000000050d7221 */ /* 0x040fe20000000000 */
[C---:B------:R-:W-:Y:S01]  /*0c40*/  FADD R14, R5.reuse, R16 ;  /* 0x00000010050e7221 */ /* 0x040fe20000000000 */
[----:B------:R-:W-:-:S03]  /*0c50*/  FADD R15, R5, R6 ;  /* 0x00000006050f7221 */ /* 0x000fc60000000000 */
[----:B------:R-:W-:Y:S02]  /*0c60*/  @!P3 FMUL R12, R12, 0.20000000298023223877 ;  /* 0x3e4ccccd0c0cb820 */ /* 0x000fe40000400000 */
[----:B------:R-:W-:Y:S02]  /*0c70*/  @!P5 FMUL R14, R14, 0.20000000298023223877 ;  /* 0x3e4ccccd0e0ed820 */ /* 0x000fe40000400000 */
[----:B------:R-:W-:Y:S02]  /*0c80*/  @!P6 FMUL R15, R15, 0.20000000298023223877 ;  /* 0x3e4ccccd0f0fe820 */ /* 0x000fe40000400000 */
[----:B------:R-:W-:-:S05]  /*0c90*/  @!P4 FMUL R13, R13, 0.20000000298023223877 ;  /* 0x3e4ccccd0d0dc820 */ /* 0x000fca0000400000 */
[----:B------:R-:W-:Y:S01]  /*0ca0*/  STG.E.128 desc[UR4][R22.64+0x800], R12 ;  /* 0x0008000c16007986 */ /* 0x000fe2000c101d04 */
[----:B------:R-:W-:Y:S05]  /*0cb0*/  EXIT ;  /* 0x000000000000794d */ /* 0x000fea0003800000 */
.L_x_0:
[----:B------:R-:W-:-:S00]  /*0cc0*/  BRA `(.L_x_0) ;  /* 0xfffffffc00fc7947 */ /* 0x000fc0000383ffff */
[----:B------:R-:W-:-:S00]  /*0cd0*/  NOP ;  /* 0x0000000000007918 */ /* 0x000fc00000000000 */
        /* <DEDUP_REMOVED lines=10> */
.L_x_1:


//--------------------- .nv.constant0.triton_poi_fused__unsafe_index_convolution_leaky_relu_17 --------------------------
	.section	.nv.constant0.triton_poi_fused__unsafe_index_convolution_leaky_relu_17,"a",@progbits
	.sectionflags	@""
	.align	4
.nv.constant0.triton_poi_fused__unsafe_index_convolution_leaky_relu_17:
	.zero		564
